//
// Generated by NVIDIA NVVM Compiler
//
// Compiler Build ID: CL-36424714
// Cuda compilation tools, release 13.0, V13.0.88
// Based on NVVM 20.0.0
//

.version 9.0
.target sm_100
.address_size 64

	// .globl	_Z12axpby_kernelPKfS0_Pfffi

.visible .entry _Z12axpby_kernelPKfS0_Pfffi(
	.param .u64 .ptr .align 1 _Z12axpby_kernelPKfS0_Pfffi_param_0,
	.param .u64 .ptr .align 1 _Z12axpby_kernelPKfS0_Pfffi_param_1,
	.param .u64 .ptr .align 1 _Z12axpby_kernelPKfS0_Pfffi_param_2,
	.param .f32 _Z12axpby_kernelPKfS0_Pfffi_param_3,
	.param .f32 _Z12axpby_kernelPKfS0_Pfffi_param_4,
	.param .u32 _Z12axpby_kernelPKfS0_Pfffi_param_5
)
{
	.reg .pred 	%p<2>;
	.reg .b32 	%r<6>;
	.reg .b32 	%f<7>;
	.reg .b64 	%rd<11>;

	ld.param.u64 	%rd1, [_Z12axpby_kernelPKfS0_Pfffi_param_0];
	ld.param.u64 	%rd2, [_Z12axpby_kernelPKfS0_Pfffi_param_1];
	ld.param.u64 	%rd3, [_Z12axpby_kernelPKfS0_Pfffi_param_2];
	ld.param.f32 	%f1, [_Z12axpby_kernelPKfS0_Pfffi_param_3];
	ld.param.f32 	%f2, [_Z12axpby_kernelPKfS0_Pfffi_param_4];
	ld.param.u32 	%r2, [_Z12axpby_kernelPKfS0_Pfffi_param_5];
	mov.u32 	%r3, %ctaid.x;
	mov.u32 	%r4, %ntid.x;
	mov.u32 	%r5, %tid.x;
	mad.lo.s32 	%r1, %r3, %r4, %r5;
	setp.ge.s32 	%p1, %r1, %r2;
	@%p1 bra 	$L__BB0_2;
	cvta.to.global.u64 	%rd4, %rd1;
	cvta.to.global.u64 	%rd5, %rd2;
	cvta.to.global.u64 	%rd6, %rd3;
	mul.wide.s32 	%rd7, %r1, 4;
	add.s64 	%rd8, %rd4, %rd7;
	ld.global.f32 	%f3, [%rd8];
	add.s64 	%rd9, %rd5, %rd7;
	ld.global.f32 	%f4, [%rd9];
	mul.f32 	%f5, %f2, %f4;
	fma.rn.f32 	%f6, %f1, %f3, %f5;
	add.s64 	%rd10, %rd6, %rd7;
	st.global.f32 	[%rd10], %f6;
$L__BB0_2:
	ret;

}


// ===== COMPILED SASS (sm_100) =====

	.target	sm_100

	.elftype	@"ET_EXEC"


//--------------------- .note.nv.tkinfo           --------------------------
	.section	.note.nv.tkinfo,"",@"SHT_NOTE"
	.sectionflags	@"SHF_NOTE_NV_TKINFO"
	.tkinfo
        /*0018*/ 	.word	0x00000002
        /*0030*/ 	.string	""
        /*0030*/ 	.string	"ptxas"
        /*0030*/ 	.string	"Cuda compilation tools, release 13.0, V13.0.88"
        /*0030*/ 	.string	"Build cuda_13.0.r13.0/compiler.36424714_0"
        /*0030*/ 	.string	"-arch sm_100 -m 64 "



//--------------------- .note.nv.cuinfo           --------------------------
	.section	.note.nv.cuinfo,"",@"SHT_NOTE"
	.sectionflags	@"SHF_NOTE_NV_CUINFO"
        /*0018*/ 	.short	0x0002
        /*001a*/ 	.short	0x0064
        /*001c*/ 	.short	0x0082
	.zero		2


//--------------------- .nv.info                  --------------------------
	.section	.nv.info,"",@"SHT_CUDA_INFO"
	.align	4


	//----- nvinfo : EIATTR_REGCOUNT
	.align		4
        /*0000*/ 	.byte	0x04, 0x2f
        /*0002*/ 	.short	(.L_1 - .L_0)
	.align		4
.L_0:
        /*0004*/ 	.word	index@(_Z12axpby_kernelPKfS0_Pfffi)
        /*0008*/ 	.word	0x0000000e


	//----- nvinfo : EIATTR_FRAME_SIZE
	.align		4
.L_1:
        /*000c*/ 	.byte	0x04, 0x11
        /*000e*/ 	.short	(.L_3 - .L_2)
	.align		4
.L_2:
        /*0010*/ 	.word	index@(_Z12axpby_kernelPKfS0_Pfffi)
        /*0014*/ 	.word	0x00000000


	//----- nvinfo : EIATTR_MIN_STACK_SIZE
	.align		4
.L_3:
        /*0018*/ 	.byte	0x04, 0x12
        /*001a*/ 	.short	(.L_5 - .L_4)
	.align		4
.L_4:
        /*001c*/ 	.word	index@(_Z12axpby_kernelPKfS0_Pfffi)
        /*0020*/ 	.word	0x00000000
.L_5:


//--------------------- .nv.compat                --------------------------
	.section	.nv.compat,"",@"SHT_CUDA_COMPAT_INFO"
	.align	4
        /*0000*/ 	.byte	0x02, 0x09, 0x00, 0x00, 0x02, 0x02, 0x01, 0x00, 0x02, 0x05, 0x05, 0x00, 0x03, 0x07, 0x01, 0x01
        /*0010*/ 	.byte	0x02, 0x03, 0x00, 0x00, 0x02, 0x06, 0x01, 0x00, 0x04, 0x0b, 0x08, 0x00, 0x09, 0x00, 0x00, 0x00
        /*0020*/ 	.byte	0x00, 0x00, 0x00, 0x00


//--------------------- .nv.info._Z12axpby_kernelPKfS0_Pfffi --------------------------
	.section	.nv.info._Z12axpby_kernelPKfS0_Pfffi,"",@"SHT_CUDA_INFO"
	.sectionflags	@""
	.align	4


	//----- nvinfo : EIATTR_CUDA_API_VERSION
	.align		4
        /*0000*/ 	.byte	0x04, 0x37
        /*0002*/ 	.short	(.L_7 - .L_6)
.L_6:
        /*0004*/ 	.word	0x00000082


	//----- nvinfo : EIATTR_KPARAM_INFO
	.align		4
.L_7:
        /*0008*/ 	.byte	0x04, 0x17
        /*000a*/ 	.short	(.L_9 - .L_8)
.L_8:
        /*000c*/ 	.word	0x00000000
        /*0010*/ 	.short	0x0005
        /*0012*/ 	.short	0x0020
        /*0014*/ 	.byte	0x00, 0xf0, 0x11, 0x00


	//----- nvinfo : EIATTR_KPARAM_INFO
	.align		4
.L_9:
        /*0018*/ 	.byte	0x04, 0x17
        /*001a*/ 	.short	(.L_11 - .L_10)
.L_10:
        /*001c*/ 	.word	0x00000000
        /*0020*/ 	.short	0x0004
        /*0022*/ 	.short	0x001c
        /*0024*/ 	.byte	0x00, 0xf0, 0x11, 0x00


	//----- nvinfo : EIATTR_KPARAM_INFO
	.align		4
.L_11:
        /*0028*/ 	.byte	0x04, 0x17
        /*002a*/ 	.short	(.L_13 - .L_12)
.L_12:
        /*002c*/ 	.word	0x00000000
        /*0030*/ 	.short	0x0003
        /*0032*/ 	.short	0x0018
        /*0034*/ 	.byte	0x00, 0xf0, 0x11, 0x00


	//----- nvinfo : EIATTR_KPARAM_INFO
	.align		4
.L_13:
        /*0038*/ 	.byte	0x04, 0x17
        /*003a*/ 	.short	(.L_15 - .L_14)
.L_14:
        /*003c*/ 	.word	0x00000000
        /*0040*/ 	.short	0x0002
        /*0042*/ 	.short	0x0010
        /*0044*/ 	.byte	0x00, 0xf5, 0x21, 0x00


	//----- nvinfo : EIATTR_KPARAM_INFO
	.align		4
.L_15:
        /*0048*/ 	.byte	0x04, 0x17
        /*004a*/ 	.short	(.L_17 - .L_16)
.L_16:
        /*004c*/ 	.word	0x00000000
        /*0050*/ 	.short	0x0001
        /*0052*/ 	.short	0x0008
        /*0054*/ 	.byte	0x00, 0xf5, 0x21, 0x00


	//----- nvinfo : EIATTR_KPARAM_INFO
	.align		4
.L_17:
        /*0058*/ 	.byte	0x04, 0x17
        /*005a*/ 	.short	(.L_19 - .L_18)
.L_18:
        /*005c*/ 	.word	0x00000000
        /*0060*/ 	.short	0x0000
        /*0062*/ 	.short	0x0000
        /*0064*/ 	.byte	0x00, 0xf5, 0x21, 0x00


	//----- nvinfo : EIATTR_SPARSE_MMA_MASK
	.align		4
.L_19:
        /*0068*/ 	.byte	0x03, 0x50
        /*006a*/ 	.short	0x0000


	//----- nvinfo : EIATTR_MAXREG_COUNT
	.align		4
        /*006c*/ 	.byte	0x03, 0x1b
        /*006e*/ 	.short	0x00ff


	//----- nvinfo : EIATTR_MERCURY_ISA_VERSION
	.align		4
        /*0070*/ 	.byte	0x03, 0x5f
        /*0072*/ 	.short	0x0101


	//----- nvinfo : EIATTR_VRC_CTA_INIT_COUNT
	.align		4
        /*0074*/ 	.byte	0x02, 0x4a
	.zero		1
	.zero		1


	//----- nvinfo : EIATTR_EXIT_INSTR_OFFSETS
	.align		4
        /*0078*/ 	.byte	0x04, 0x1c
        /*007a*/ 	.short	(.L_21 - .L_20)


	//   ....[0]....
.L_20:
        /*007c*/ 	.word	0x00000070


	//   ....[1]....
        /*0080*/ 	.word	0x00000150


	//----- nvinfo : EIATTR_CBANK_PARAM_SIZE
	.align		4
.L_21:
        /*0084*/ 	.byte	0x03, 0x19
        /*0086*/ 	.short	0x0024


	//----- nvinfo : EIATTR_PARAM_CBANK
	.align		4
        /*0088*/ 	.byte	0x04, 0x0a
        /*008a*/ 	.short	(.L_23 - .L_22)
	.align		4
.L_22:
        /*008c*/ 	.word	index@(.nv.constant0._Z12axpby_kernelPKfS0_Pfffi)
        /*0090*/ 	.short	0x0380
        /*0092*/ 	.short	0x0024


	//----- nvinfo : EIATTR_SW_WAR
	.align		4
.L_23:
        /*0094*/ 	.byte	0x04, 0x36
        /*0096*/ 	.short	(.L_25 - .L_24)
.L_24:
        /*0098*/ 	.word	0x00000008
.L_25:


//--------------------- .nv.callgraph             --------------------------
	.section	.nv.callgraph,"",@"SHT_CUDA_CALLGRAPH"
	.align	4
	.sectionentsize	8
	.align		4
        /*0000*/ 	.word	0x00000000
	.align		4
        /*0004*/ 	.word	0xffffffff
	.align		4
        /*0008*/ 	.word	0x00000000
	.align		4
        /*000c*/ 	.word	0xfffffffe
	.align		4
        /*0010*/ 	.word	0x00000000
	.align		4
        /*0014*/ 	.word	0xfffffffd
	.align		4
        /*0018*/ 	.word	0x00000000
	.align		4
        /*001c*/ 	.word	0xfffffffc


//--------------------- .text._Z12axpby_kernelPKfS0_Pfffi --------------------------
	.section	.text._Z12axpby_kernelPKfS0_Pfffi,"ax",@progbits
	.align	128
        .global         _Z12axpby_kernelPKfS0_Pfffi
        .type           _Z12axpby_kernelPKfS0_Pfffi,@function
        .size           _Z12axpby_kernelPKfS0_Pfffi,(.L_x_1 - _Z12axpby_kernelPKfS0_Pfffi)
        .other          _Z12axpby_kernelPKfS0_Pfffi,@"STO_CUDA_ENTRY STV_DEFAULT"
_Z12axpby_kernelPKfS0_Pfffi:
.text._Z12axpby_kernelPKfS0_Pfffi:
[----:B------:R-:W-:Y:S01]  /*0000*/  LDC R1, c[0x0][0x37c] ;  /* 0x0000df00ff017b82 */ /* 0x000fe20000000800 */
[----:B------:R-:W0:Y:S07]  /*0010*/  S2R R0, SR_TID.X ;  /* 0x0000000000007919 */ /* 0x000e2e0000002100 */
[----:B------:R-:W0:Y:S01]  /*0020*/  S2UR UR4, SR_CTAID.X ;  /* 0x00000000000479c3 */ /* 0x000e220000002500 */
[----:B------:R-:W1:Y:S07]  /*0030*/  LDCU UR5, c[0x0][0x3a0] ;  /* 0x00007400ff0577ac */ /* 0x000e6e0008000800 */
[----:B------:R-:W0:Y:S02]  /*0040*/  LDC R9, c[0x0][0x360] ;  /* 0x0000d800ff097b82 */ /* 0x000e240000000800 */
[----:B0-----:R-:W-:-:S05]  /*0050*/  IMAD R9, R9, UR4, R0 ;  /* 0x0000000409097c24 */ /* 0x001fca000f8e0200 */
[----:B-1----:R-:W-:-:S13]  /*0060*/  ISETP.GE.AND P0, PT, R9, UR5, PT ;  /* 0x0000000509007c0c */ /* 0x002fda000bf06270 */
[----:B------:R-:W-:Y:S05]  /*0070*/  @P0 EXIT ;  /* 0x000000000000094d */ /* 0x000fea0003800000 */
[----:B------:R-:W0:Y:S01]  /*0080*/  LDC.64 R4, c[0x0][0x388] ;  /* 0x0000e200ff047b82 */ /* 0x000e220000000a00 */
[----:B------:R-:W1:Y:S01]  /*0090*/  LDCU.64 UR4, c[0x0][0x358] ;  /* 0x00006b00ff0477ac */ /* 0x000e620008000a00 */
[----:B------:R-:W2:Y:S06]  /*00a0*/  LDCU.64 UR6, c[0x0][0x398] ;  /* 0x00007300ff0677ac */ /* 0x000eac0008000a00 */
[----:B------:R-:W3:Y:S08]  /*00b0*/  LDC.64 R2, c[0x0][0x380] ;  /* 0x0000e000ff027b82 */ /* 0x000ef00000000a00 */
[----:B------:R-:W4:Y:S01]  /*00c0*/  LDC.64 R6, c[0x0][0x390] ;  /* 0x0000e400ff067b82 */ /* 0x000f220000000a00 */
[----:B0-----:R-:W-:-:S06]  /*00d0*/  IMAD.WIDE R4, R9, 0x4, R4 ;  /* 0x0000000409047825 */ /* 0x001fcc00078e0204 */
[----:B-1----:R-:W2:Y:S01]  /*00e0*/  LDG.E R4, desc[UR4][R4.64] ;  /* 0x0000000404047981 */ /* 0x002ea2000c1e1900 */
[----:B---3--:R-:W-:-:S06]  /*00f0*/  IMAD.WIDE R2, R9, 0x4, R2 ;  /* 0x0000000409027825 */ /* 0x008fcc00078e0202 */
[----:B------:R-:W3:Y:S01]  /*0100*/  LDG.E R2, desc[UR4][R2.64] ;  /* 0x0000000402027981 */ /* 0x000ee2000c1e1900 */
[----:B----4-:R-:W-:-:S04]  /*0110*/  IMAD.WIDE R6, R9, 0x4, R6 ;  /* 0x0000000409067825 */ /* 0x010fc800078e0206 */
[----:B--2---:R-:W-:-:S04]  /*0120*/  FMUL R11, R4, UR7 ;  /* 0x00000007040b7c20 */ /* 0x004fc80008400000 */
[----:B---3--:R-:W-:-:S05]  /*0130*/  FFMA R11, R2, UR6, R11 ;  /* 0x00000006020b7c23 */ /* 0x008fca000800000b */
[----:B------:R-:W-:Y:S01]  /*0140*/  STG.E desc[UR4][R6.64], R11 ;  /* 0x0000000b06007986 */ /* 0x000fe2000c101904 */
[----:B------:R-:W-:Y:S05]  /*0150*/  EXIT ;  /* 0x000000000000794d */ /* 0x000fea0003800000 */
.L_x_0:
[----:B------:R-:W-:-:S00]  /*0160*/  BRA `(.L_x_0) ;  /* 0xfffffffc00fc7947 */ /* 0x000fc0000383ffff */
[----:B------:R-:W-:-:S00]  /*0170*/  NOP ;  /* 0x0000000000007918 */ /* 0x000fc00000000000 */
        /* <DEDUP_REMOVED lines=8> */
.L_x_1:


//--------------------- .nv.shared.reserved.0     --------------------------
	.section	.nv.shared.reserved.0,"aw",@nobits
	.weak		__nv_reservedSMEM_offset_0_alias
	.size		__nv_reservedSMEM_offset_0_alias, 0, 64
	.other		__nv_reservedSMEM_offset_0_alias,@"STO_CUDA_RESERVED_SHARED STV_DEFAULT"
__nv_reservedSMEM_offset_0_alias:
	.zero		0
	.zero		64


//--------------------- .nv.constant0._Z12axpby_kernelPKfS0_Pfffi --------------------------
	.section	.nv.constant0._Z12axpby_kernelPKfS0_Pfffi,"a",@progbits
	.sectionflags	@""
	.align	4
.nv.constant0._Z12axpby_kernelPKfS0_Pfffi:
	.zero		932


//--------------------- SYMBOLS --------------------------

	.type		.nv.reservedSmem.offset0,@object
	.size		.nv.reservedSmem.offset0,0x4
